	.headerflags	@"EF_CUDA_TEXMODE_UNIFIED EF_CUDA_64BIT_ADDRESS EF_CUDA_ACCELERATORS EF_CUDA_SM90 EF_CUDA_VIRTUAL_SM(EF_CUDA_SM90)"
	.elftype	@"ET_EXEC"


//--------------------- .nv.info                  --------------------------
	.section	.nv.info,"",@"SHT_CUDA_INFO"
	.align	4


	//----- nvinfo : EIATTR_REGCOUNT
	.align		4
        /*0000*/ 	.byte	0x04, 0x2f
        /*0002*/ 	.short	(.L_3 - .L_2)
	.align		4
.L_2:
        /*0004*/ 	.word	index@(triton_poi_fused__native_batch_norm_legit_no_training_relu_8)
        /*0008*/ 	.word	0x00000012


	//----- nvinfo : EIATTR_MIN_STACK_SIZE
	.align		4
.L_3:
        /*000c*/ 	.byte	0x04, 0x12
        /*000e*/ 	.short	(.L_5 - .L_4)
	.align		4
.L_4:
        /*0010*/ 	.word	index@(triton_poi_fused__native_batch_norm_legit_no_training_relu_8)
        /*0014*/ 	.word	0x00000000


	//----- nvinfo : EIATTR_FRAME_SIZE
	.align		4
.L_5:
        /*0018*/ 	.byte	0x04, 0x11
        /*001a*/ 	.short	(.L_7 - .L_6)
	.align		4
.L_6:
        /*001c*/ 	.word	index@(triton_poi_fused__native_batch_norm_legit_no_training_relu_8)
        /*0020*/ 	.word	0x00000000


	//----- nvinfo : EIATTR_MIN_STACK_SIZE
	.align		4
.L_7:
        /*0024*/ 	.byte	0x04, 0x12
        /*0026*/ 	.short	(.L_9 - .L_8)
	.align		4
.L_8:
        /*0028*/ 	.word	index@(triton_poi_fused__native_batch_norm_legit_no_training_relu_8)
        /*002c*/ 	.word	0x00000000
.L_9:


//--------------------- .nv.info.triton_poi_fused__native_batch_norm_legit_no_training_relu_8 --------------------------
	.section	.nv.info.triton_poi_fused__native_batch_norm_legit_no_training_relu_8,"",@"SHT_CUDA_INFO"
	.sectionflags	@""
	.align	4


	//----- nvinfo : EIATTR_CUDA_API_VERSION
	.align		4
        /*0000*/ 	.byte	0x04, 0x37
        /*0002*/ 	.short	(.L_11 - .L_10)
.L_10:
        /*0004*/ 	.word	0x0000007c


	//----- nvinfo : EIATTR_KPARAM_INFO
	.align		4
.L_11:
        /*0008*/ 	.byte	0x04, 0x17
        /*000a*/ 	.short	(.L_13 - .L_12)
.L_12:
        /*000c*/ 	.word	0x00000000
        /*0010*/ 	.short	0x0006
        /*0012*/ 	.short	0x0030
        /*0014*/ 	.byte	0x00, 0xf0, 0x11, 0x00


	//----- nvinfo : EIATTR_KPARAM_INFO
	.align		4
.L_13:
        /*0018*/ 	.byte	0x04, 0x17
        /*001a*/ 	.short	(.L_15 - .L_14)
.L_14:
        /*001c*/ 	.word	0x00000000
        /*0020*/ 	.short	0x0005
        /*0022*/ 	.short	0x0028
        /*0024*/ 	.byte	0x00, 0xf4, 0x21, 0x00


	//----- nvinfo : EIATTR_KPARAM_INFO
	.align		4
.L_15:
        /*0028*/ 	.byte	0x04, 0x17
        /*002a*/ 	.short	(.L_17 - .L_16)
.L_16:
        /*002c*/ 	.word	0x00000000
        /*0030*/ 	.short	0x0004
        /*0032*/ 	.short	0x0020
        /*0034*/ 	.byte	0x00, 0xf4, 0x21, 0x00


	//----- nvinfo : EIATTR_KPARAM_INFO
	.align		4
.L_17:
        /*0038*/ 	.byte	0x04, 0x17
        /*003a*/ 	.short	(.L_19 - .L_18)
.L_18:
        /*003c*/ 	.word	0x00000000
        /*0040*/ 	.short	0x0003
        /*0042*/ 	.short	0x0018
        /*0044*/ 	.byte	0x00, 0xf4, 0x21, 0x00


	//----- nvinfo : EIATTR_KPARAM_INFO
	.align		4
.L_19:
        /*0048*/ 	.byte	0x04, 0x17
        /*004a*/ 	.short	(.L_21 - .L_20)
.L_20:
        /*004c*/ 	.word	0x00000000
        /*0050*/ 	.short	0x0002
        /*0052*/ 	.short	0x0010
        /*0054*/ 	.byte	0x00, 0xf4, 0x21, 0x00


	//----- nvinfo : EIATTR_KPARAM_INFO
	.align		4
.L_21:
        /*0058*/ 	.byte	0x04, 0x17
        /*005a*/ 	.short	(.L_23 - .L_22)
.L_22:
        /*005c*/ 	.word	0x00000000
        /*0060*/ 	.short	0x0001
        /*0062*/ 	.short	0x0008
        /*0064*/ 	.byte	0x00, 0xf4, 0x21, 0x00


	//----- nvinfo : EIATTR_KPARAM_INFO
	.align		4
.L_23:
        /*0068*/ 	.byte	0x04, 0x17
        /*006a*/ 	.short	(.L_25 - .L_24)
.L_24:
        /*006c*/ 	.word	0x00000000
        /*0070*/ 	.short	0x0000
        /*0072*/ 	.short	0x0000
        /*0074*/ 	.byte	0x00, 0xf4, 0x21, 0x00


	//----- nvinfo : EIATTR_SPARSE_MMA_MASK
	.align		4
.L_25:
        /*0078*/ 	.byte	0x03, 0x50
        /*007a*/ 	.short	0x0000


	//----- nvinfo : EIATTR_MAXREG_COUNT
	.align		4
        /*007c*/ 	.byte	0x03, 0x1b
        /*007e*/ 	.short	0x00ff


	//----- nvinfo : EIATTR_EXIT_INSTR_OFFSETS
	.align		4
        /*0080*/ 	.byte	0x04, 0x1c
        /*0082*/ 	.short	(.L_27 - .L_26)


	//   ....[0]....
.L_26:
        /*0084*/ 	.word	0x000002f0


	//   ....[1]....
        /*0088*/ 	.word	0x00000310


	//----- nvinfo : EIATTR_REQNTID
	.align		4
.L_27:
        /*008c*/ 	.byte	0x04, 0x10
        /*008e*/ 	.short	(.L_29 - .L_28)
.L_28:
        /*0090*/ 	.word	0x00000080
        /*0094*/ 	.word	0x00000001
        /*0098*/ 	.word	0x00000001


	//----- nvinfo : EIATTR_CBANK_PARAM_SIZE
	.align		4
.L_29:
        /*009c*/ 	.byte	0x03, 0x19
        /*009e*/ 	.short	0x0034


	//----- nvinfo : EIATTR_PARAM_CBANK
	.align		4
        /*00a0*/ 	.byte	0x04, 0x0a
        /*00a2*/ 	.short	(.L_31 - .L_30)
	.align		4
.L_30:
        /*00a4*/ 	.word	index@(.nv.constant0.triton_poi_fused__native_batch_norm_legit_no_training_relu_8)
        /*00a8*/ 	.short	0x0210
        /*00aa*/ 	.short	0x0034


	//----- nvinfo : EIATTR_SW_WAR
	.align		4
.L_31:
        /*00ac*/ 	.byte	0x04, 0x36
        /*00ae*/ 	.short	(.L_33 - .L_32)
.L_32:
        /*00b0*/ 	.word	0x00000008
.L_33:


//--------------------- .nv.callgraph             --------------------------
	.section	.nv.callgraph,"",@"SHT_CUDA_CALLGRAPH"
	.align	4
	.sectionentsize	8
	.align		4
        /*0000*/ 	.word	0x00000000
	.align		4
        /*0004*/ 	.word	0xffffffff
	.align		4
        /*0008*/ 	.word	0x00000000
	.align		4
        /*000c*/ 	.word	0xfffffffe
	.align		4
        /*0010*/ 	.word	0x00000000
	.align		4
        /*0014*/ 	.word	0xfffffffd
	.align		4
        /*0018*/ 	.word	0x00000000
	.align		4
        /*001c*/ 	.word	0xfffffffc


//--------------------- .nv.constant4             --------------------------
	.section	.nv.constant4,"a",@progbits
	.align	8
	.align		8
.nv.constant4:
        /*0000*/ 	.dword	_$_str
	.align		8
        /*0008*/ 	.dword	_$_str_$_2


//--------------------- .text.triton_poi_fused__native_batch_norm_legit_no_training_relu_8 --------------------------
	.section	.text.triton_poi_fused__native_batch_norm_legit_no_training_relu_8,"ax",@progbits
	.align	128
        .global         triton_poi_fused__native_batch_norm_legit_no_training_relu_8
        .type           triton_poi_fused__native_batch_norm_legit_no_training_relu_8,@function
        .size           triton_poi_fused__native_batch_norm_legit_no_training_relu_8,(.L_x_1 - triton_poi_fused__native_batch_norm_legit_no_training_relu_8)
        .other          triton_poi_fused__native_batch_norm_legit_no_training_relu_8,@"STO_CUDA_ENTRY STV_DEFAULT"
triton_poi_fused__native_batch_norm_legit_no_training_relu_8:
.text.triton_poi_fused__native_batch_norm_legit_no_training_relu_8:
[----:B------:R-:W0:Y:S01]  /*0000*/  LDC R1, c[0x0][0x28] ;  /* 0x00000a00ff017b82 */ /* 0x000e220000000800 */
[----:B------:R-:W1:Y:S07]  /*0010*/  S2R R0, SR_TID.X ;  /* 0x0000000000007919 */ /* 0x000e6e0000002100 */
[----:B------:R-:W2:Y:S01]  /*0020*/  LDC.64 R8, c[0x0][0x220] ;  /* 0x00008800ff087b82 */ /* 0x000ea20000000a00 */
[----:B------:R-:W-:Y:S01]  /*0030*/  HFMA2.MMA R14, -RZ, RZ, 0, 0 ;  /* 0x00000000ff0e7435 */ /* 0x000fe200000001ff */
[----:B------:R-:W-:Y:S01]  /*0040*/  ULDC.64 UR4, c[0x0][0x208] ;  /* 0x0000820000047ab9 */ /* 0x000fe20000000a00 */
[----:B------:R-:W3:Y:S05]  /*0050*/  S2R R3, SR_CTAID.X ;  /* 0x0000000000037919 */ /* 0x000eea0000002500 */
[----:B------:R-:W4:Y:S08]  /*0060*/  LDC.64 R4, c[0x0][0x210] ;  /* 0x00008400ff047b82 */ /* 0x000f300000000a00 */
[----:B------:R-:W5:Y:S08]  /*0070*/  LDC.64 R6, c[0x0][0x218] ;  /* 0x00008600ff067b82 */ /* 0x000f700000000a00 */
[----:B------:R-:W5:Y:S01]  /*0080*/  LDC.64 R10, c[0x0][0x228] ;  /* 0x00008a00ff0a7b82 */ /* 0x000f620000000a00 */
[----:B-1----:R-:W-:-:S07]  /*0090*/  LOP3.LUT R0, R0, 0x7f, RZ, 0xc0, !PT ;  /* 0x0000007f00007812 */ /* 0x002fce00078ec0ff */
[----:B------:R-:W1:Y:S01]  /*00a0*/  LDC.64 R12, c[0x0][0x230] ;  /* 0x00008c00ff0c7b82 */ /* 0x000e620000000a00 */
[----:B---3--:R-:W-:-:S04]  /*00b0*/  LEA R0, R3, R0, 0x7 ;  /* 0x0000000003007211 */ /* 0x008fc800078e38ff */
[C---:B------:R-:W-:Y:S01]  /*00c0*/  ISETP.GE.AND P0, PT, R0.reuse, 0x5800, PT ;  /* 0x000058000000780c */ /* 0x040fe20003f06270 */
[----:B------:R-:W-:-:S05]  /*00d0*/  IMAD.HI R2, R0, 0x2e8ba2e9, RZ ;  /* 0x2e8ba2e900027827 */ /* 0x000fca00078e02ff */
[----:B------:R-:W-:-:S04]  /*00e0*/  SHF.R.U32.HI R3, RZ, 0x1f, R2 ;  /* 0x0000001fff037819 */ /* 0x000fc80000011602 */
[----:B------:R-:W-:-:S05]  /*00f0*/  LEA.HI.SX32 R3, R2, R3, 0x1c ;  /* 0x0000000302037211 */ /* 0x000fca00078fe2ff */
[----:B------:R-:W-:-:S04]  /*0100*/  IMAD R15, R3, -0x58, R0 ;  /* 0xffffffa8030f7824 */ /* 0x000fc800078e0200 */
[----:B--2---:R-:W-:-:S05]  /*0110*/  IMAD.WIDE R8, R15, 0x4, R8 ;  /* 0x000000040f087825 */ /* 0x004fca00078e0208 */
[----:B------:R2:W3:Y:S01]  /*0120*/  @!P0 LDG.E.EL R14, desc[UR4][R8.64] ;  /* 0x00000004080e8981 */ /* 0x0004e2000c2e1900 */
[----:B------:R-:W-:Y:S01]  /*0130*/  CS2R R2, SRZ ;  /* 0x0000000000027805 */ /* 0x000fe2000001ff00 */
[----:B----4-:R-:W-:-:S04]  /*0140*/  IMAD.WIDE R4, R0, 0x4, R4 ;  /* 0x0000000400047825 */ /* 0x010fc800078e0204 */
[C---:B-----5:R-:W-:Y:S01]  /*0150*/  IMAD.WIDE R6, R15.reuse, 0x4, R6 ;  /* 0x000000040f067825 */ /* 0x060fe200078e0206 */
[----:B------:R4:W5:Y:S03]  /*0160*/  @!P0 LDG.E R2, desc[UR4][R4.64] ;  /* 0x0000000404028981 */ /* 0x000966000c1e1900 */
[C---:B0-2---:R-:W-:Y:S01]  /*0170*/  IMAD.WIDE R8, R15.reuse, 0x4, R10 ;  /* 0x000000040f087825 */ /* 0x045fe200078e020a */
[----:B------:R0:W5:Y:S03]  /*0180*/  @!P0 LDG.E.EL R3, desc[UR4][R6.64] ;  /* 0x0000000406038981 */ /* 0x000166000c2e1900 */
[----:B-1----:R-:W-:Y:S01]  /*0190*/  IMAD.WIDE R10, R15, 0x4, R12 ;  /* 0x000000040f0a7825 */ /* 0x002fe200078e020c */
[----:B------:R-:W-:Y:S01]  /*01a0*/  CS2R R12, SRZ ;  /* 0x00000000000c7805 */ /* 0x000fe2000001ff00 */
[----:B----4-:R-:W1:Y:S05]  /*01b0*/  LDC.64 R4, c[0x0][0x238] ;  /* 0x00008e00ff047b82 */ /* 0x010e6a0000000a00 */
[----:B------:R-:W2:Y:S04]  /*01c0*/  @!P0 LDG.E.EL R12, desc[UR4][R8.64] ;  /* 0x00000004080c8981 */ /* 0x000ea8000c2e1900 */
[----:B------:R-:W2:Y:S01]  /*01d0*/  @!P0 LDG.E.EL R13, desc[UR4][R10.64] ;  /* 0x000000040a0d8981 */ /* 0x000ea2000c2e1900 */
[----:B0-----:R-:W-:Y:S01]  /*01e0*/  MOV R6, 0x3e800000 ;  /* 0x3e80000000067802 */ /* 0x001fe20000000f00 */
[----:B---3--:R-:W-:-:S04]  /*01f0*/  FADD R14, R14, 9.9999997473787516356e-06 ;  /* 0x3727c5ac0e0e7421 */ /* 0x008fc80000000000 */
[----:B------:R-:W0:Y:S01]  /*0200*/  MUFU.SQRT R15, R14 ;  /* 0x0000000e000f7308 */ /* 0x000e220000002000 */
[----:B-----5:R-:W-:Y:S01]  /*0210*/  FADD R2, -R3, R2 ;  /* 0x0000000203027221 */ /* 0x020fe20000000100 */
[C---:B0-----:R-:W-:Y:S02]  /*0220*/  FSETP.GT.AND P1, PT, R15.reuse, 8.50705917302346158658e+37, PT ;  /* 0x7e8000000f00780b */ /* 0x041fe40003f24000 */
[----:B------:R-:W-:Y:S02]  /*0230*/  FSETP.GEU.AND P2, PT, R15, 1.175494350822287508e-38, PT ;  /* 0x008000000f00780b */ /* 0x000fe40003f4e000 */
[----:B------:R-:W-:-:S09]  /*0240*/  FSEL R6, R6, 1, P1 ;  /* 0x3f80000006067808 */ /* 0x000fd20000800000 */
[----:B------:R-:W-:Y:S02]  /*0250*/  @P1 FMUL R15, R15, 0.25 ;  /* 0x3e8000000f0f1820 */ /* 0x000fe40000400000 */
[----:B------:R-:W-:Y:S02]  /*0260*/  @!P2 FMUL R6, R6, 16777216 ;  /* 0x4b8000000606a820 */ /* 0x000fe40000400000 */
[----:B------:R-:W-:-:S06]  /*0270*/  @!P2 FMUL R15, R15, 16777216 ;  /* 0x4b8000000f0fa820 */ /* 0x000fcc0000400000 */
[----:B------:R-:W0:Y:S02]  /*0280*/  MUFU.RCP R15, R15 ;  /* 0x0000000f000f7308 */ /* 0x000e240000001000 */
[----:B0-----:R-:W-:-:S04]  /*0290*/  FMUL R3, R15, R6 ;  /* 0x000000060f037220 */ /* 0x001fc80000400000 */
[----:B------:R-:W-:-:S04]  /*02a0*/  FMUL R2, R2, R3 ;  /* 0x0000000302027220 */ /* 0x000fc80000400000 */
[----:B--2---:R-:W-:Y:S01]  /*02b0*/  FFMA R12, R2, R12, R13 ;  /* 0x0000000c020c7223 */ /* 0x004fe2000000000d */
[----:B-1----:R-:W-:-:S04]  /*02c0*/  IMAD.WIDE R2, R0, 0x4, R4 ;  /* 0x0000000400027825 */ /* 0x002fc800078e0204 */
[----:B------:R-:W-:-:S04]  /*02d0*/  FSETP.GEU.AND P1, PT, R12, RZ, PT ;  /* 0x000000ff0c00720b */ /* 0x000fc80003f2e000 */
[----:B------:R-:W-:Y:S01]  /*02e0*/  FSEL R5, R12, RZ, P1 ;  /* 0x000000ff0c057208 */ /* 0x000fe20000800000 */
[----:B------:R-:W-:Y:S08]  /*02f0*/  @P0 EXIT ;  /* 0x000000000000094d */ /* 0x000ff00003800000 */
[----:B------:R-:W-:Y:S01]  /*0300*/  STG.E desc[UR4][R2.64], R5 ;  /* 0x0000000502007986 */ /* 0x000fe2000c101904 */
[----:B------:R-:W-:Y:S05]  /*0310*/  EXIT ;  /* 0x000000000000794d */ /* 0x000fea0003800000 */
.L_x_0:
[----:B------:R-:W-:-:S00]  /*0320*/  BRA `(.L_x_0) ;  /* 0xfffffffc00fc7947 */ /* 0x000fc0000383ffff */
[----:B------:R-:W-:-:S00]  /*0330*/  NOP ;  /* 0x0000000000007918 */ /* 0x000fc00000000000 */
        /* <DEDUP_REMOVED lines=12> */
.L_x_1:


//--------------------- .nv.global.init           --------------------------
	.section	.nv.global.init,"aw",@progbits
.nv.global.init:
	.type		_$_str,@object
	.size		_$_str,(_$_str_$_2 - _$_str)
_$_str:
        /*0000*/ 	.byte	0x5f, 0x5f, 0x43, 0x55, 0x44, 0x41, 0x5f, 0x46, 0x54, 0x5a, 0x00
	.type		_$_str_$_2,@object
	.size		_$_str_$_2,(.L_1 - _$_str_$_2)
_$_str_$_2:
        /*000b*/ 	.byte	0x5f, 0x5f, 0x43, 0x55, 0x44, 0x41, 0x5f, 0x50, 0x52, 0x45, 0x43, 0x5f, 0x53, 0x51, 0x52, 0x54
        /*001b*/ 	.byte	0x00
.L_1:


//--------------------- .nv.constant0.triton_poi_fused__native_batch_norm_legit_no_training_relu_8 --------------------------
	.section	.nv.constant0.triton_poi_fused__native_batch_norm_legit_no_training_relu_8,"a",@progbits
	.sectionflags	@""
	.align	4
.nv.constant0.triton_poi_fused__native_batch_norm_legit_no_training_relu_8:
	.zero		580
